//
// Generated by NVIDIA NVVM Compiler
//
// Compiler Build ID: CL-36424714
// Cuda compilation tools, release 13.0, V13.0.88
// Based on NVVM 20.0.0
//

.version 9.0
.target sm_100
.address_size 64

	// .globl	_Z7computePf
// _ZZ7computePfE3arr has been demoted

.visible .entry _Z7computePf(
	.param .u64 .ptr .align 1 _Z7computePf_param_0
)
{
	.reg .pred 	%p<2>;
	.reg .b32 	%r<9>;
	.reg .b32 	%f<9>;
	.reg .b64 	%rd<5>;
	// demoted variable
	.shared .align 4 .b8 _ZZ7computePfE3arr[4096];
	ld.param.u64 	%rd1, [_Z7computePf_param_0];
	cvta.to.global.u64 	%rd2, %rd1;
	mov.u32 	%r1, %tid.x;
	mul.wide.u32 	%rd3, %r1, 4;
	add.s64 	%rd4, %rd2, %rd3;
	ld.global.f32 	%f1, [%rd4];
	shl.b32 	%r2, %r1, 2;
	mov.u32 	%r3, _ZZ7computePfE3arr;
	add.s32 	%r4, %r3, %r2;
	st.shared.f32 	[%r4], %f1;
	bar.sync 	0;
	setp.eq.s32 	%p1, %r1, 0;
	add.s32 	%r5, %r1, -1;
	selp.b32 	%r6, 1023, %r5, %p1;
	shl.b32 	%r7, %r6, 2;
	add.s32 	%r8, %r3, %r7;
	ld.shared.f32 	%f2, [%r8];
	ld.shared.f32 	%f3, [_ZZ7computePfE3arr];
	add.f32 	%f4, %f2, %f3;
	mul.f32 	%f5, %f4, 0f3F000000;
	mul.f32 	%f6, %f5, %f5;
	ld.shared.f32 	%f7, [%r4];
	fma.rn.f32 	%f8, %f7, %f7, %f6;
	st.global.f32 	[%rd4], %f8;
	ret;

}


// ===== COMPILED SASS (sm_100) =====

	.target	sm_100

	.elftype	@"ET_EXEC"


//--------------------- .note.nv.tkinfo           --------------------------
	.section	.note.nv.tkinfo,"",@"SHT_NOTE"
	.sectionflags	@"SHF_NOTE_NV_TKINFO"
	.tkinfo
        /*0018*/ 	.word	0x00000002
        /*0030*/ 	.string	""
        /*0030*/ 	.string	"ptxas"
        /*0030*/ 	.string	"Cuda compilation tools, release 13.0, V13.0.88"
        /*0030*/ 	.string	"Build cuda_13.0.r13.0/compiler.36424714_0"
        /*0030*/ 	.string	"-arch sm_100 -m 64 "



//--------------------- .note.nv.cuinfo           --------------------------
	.section	.note.nv.cuinfo,"",@"SHT_NOTE"
	.sectionflags	@"SHF_NOTE_NV_CUINFO"
        /*0018*/ 	.short	0x0002
        /*001a*/ 	.short	0x0064
        /*001c*/ 	.short	0x0082
	.zero		2


//--------------------- .nv.info                  --------------------------
	.section	.nv.info,"",@"SHT_CUDA_INFO"
	.align	4


	//----- nvinfo : EIATTR_REGCOUNT
	.align		4
        /*0000*/ 	.byte	0x04, 0x2f
        /*0002*/ 	.short	(.L_1 - .L_0)
	.align		4
.L_0:
        /*0004*/ 	.word	index@(_Z7computePf)
        /*0008*/ 	.word	0x0000000a


	//----- nvinfo : EIATTR_FRAME_SIZE
	.align		4
.L_1:
        /*000c*/ 	.byte	0x04, 0x11
        /*000e*/ 	.short	(.L_3 - .L_2)
	.align		4
.L_2:
        /*0010*/ 	.word	index@(_Z7computePf)
        /*0014*/ 	.word	0x00000000


	//----- nvinfo : EIATTR_MIN_STACK_SIZE
	.align		4
.L_3:
        /*0018*/ 	.byte	0x04, 0x12
        /*001a*/ 	.short	(.L_5 - .L_4)
	.align		4
.L_4:
        /*001c*/ 	.word	index@(_Z7computePf)
        /*0020*/ 	.word	0x00000000
.L_5:


//--------------------- .nv.compat                --------------------------
	.section	.nv.compat,"",@"SHT_CUDA_COMPAT_INFO"
	.align	4
        /*0000*/ 	.byte	0x02, 0x09, 0x00, 0x00, 0x02, 0x02, 0x01, 0x00, 0x02, 0x05, 0x05, 0x00, 0x03, 0x07, 0x01, 0x01
        /*0010*/ 	.byte	0x02, 0x03, 0x00, 0x00, 0x02, 0x06, 0x01, 0x00, 0x04, 0x0b, 0x08, 0x00, 0x09, 0x00, 0x00, 0x00
        /*0020*/ 	.byte	0x00, 0x00, 0x00, 0x00


//--------------------- .nv.info._Z7computePf     --------------------------
	.section	.nv.info._Z7computePf,"",@"SHT_CUDA_INFO"
	.sectionflags	@""
	.align	4


	//----- nvinfo : EIATTR_CUDA_API_VERSION
	.align		4
        /*0000*/ 	.byte	0x04, 0x37
        /*0002*/ 	.short	(.L_7 - .L_6)
.L_6:
        /*0004*/ 	.word	0x00000082


	//----- nvinfo : EIATTR_KPARAM_INFO
	.align		4
.L_7:
        /*0008*/ 	.byte	0x04, 0x17
        /*000a*/ 	.short	(.L_9 - .L_8)
.L_8:
        /*000c*/ 	.word	0x00000000
        /*0010*/ 	.short	0x0000
        /*0012*/ 	.short	0x0000
        /*0014*/ 	.byte	0x00, 0xf5, 0x21, 0x00


	//----- nvinfo : EIATTR_SPARSE_MMA_MASK
	.align		4
.L_9:
        /*0018*/ 	.byte	0x03, 0x50
        /*001a*/ 	.short	0x0000


	//----- nvinfo : EIATTR_MAXREG_COUNT
	.align		4
        /*001c*/ 	.byte	0x03, 0x1b
        /*001e*/ 	.short	0x00ff


	//----- nvinfo : EIATTR_NUM_BARRIERS
	.align		4
        /*0020*/ 	.byte	0x02, 0x4c
        /*0022*/ 	.byte	0x01
	.zero		1


	//----- nvinfo : EIATTR_MERCURY_ISA_VERSION
	.align		4
        /*0024*/ 	.byte	0x03, 0x5f
        /*0026*/ 	.short	0x0101


	//----- nvinfo : EIATTR_VRC_CTA_INIT_COUNT
	.align		4
        /*0028*/ 	.byte	0x02, 0x4a
	.zero		1
	.zero		1


	//----- nvinfo : EIATTR_EXIT_INSTR_OFFSETS
	.align		4
        /*002c*/ 	.byte	0x04, 0x1c
        /*002e*/ 	.short	(.L_11 - .L_10)


	//   ....[0]....
.L_10:
        /*0030*/ 	.word	0x00000180


	//----- nvinfo : EIATTR_CBANK_PARAM_SIZE
	.align		4
.L_11:
        /*0034*/ 	.byte	0x03, 0x19
        /*0036*/ 	.short	0x0008


	//----- nvinfo : EIATTR_PARAM_CBANK
	.align		4
        /*0038*/ 	.byte	0x04, 0x0a
        /*003a*/ 	.short	(.L_13 - .L_12)
	.align		4
.L_12:
        /*003c*/ 	.word	index@(.nv.constant0._Z7computePf)
        /*0040*/ 	.short	0x0380
        /*0042*/ 	.short	0x0008


	//----- nvinfo : EIATTR_SW_WAR
	.align		4
.L_13:
        /*0044*/ 	.byte	0x04, 0x36
        /*0046*/ 	.short	(.L_15 - .L_14)
.L_14:
        /*0048*/ 	.word	0x00000008
.L_15:


//--------------------- .nv.callgraph             --------------------------
	.section	.nv.callgraph,"",@"SHT_CUDA_CALLGRAPH"
	.align	4
	.sectionentsize	8
	.align		4
        /*0000*/ 	.word	0x00000000
	.align		4
        /*0004*/ 	.word	0xffffffff
	.align		4
        /*0008*/ 	.word	0x00000000
	.align		4
        /*000c*/ 	.word	0xfffffffe
	.align		4
        /*0010*/ 	.word	0x00000000
	.align		4
        /*0014*/ 	.word	0xfffffffd
	.align		4
        /*0018*/ 	.word	0x00000000
	.align		4
        /*001c*/ 	.word	0xfffffffc


//--------------------- .text._Z7computePf        --------------------------
	.section	.text._Z7computePf,"ax",@progbits
	.align	128
        .global         _Z7computePf
        .type           _Z7computePf,@function
        .size           _Z7computePf,(.L_x_1 - _Z7computePf)
        .other          _Z7computePf,@"STO_CUDA_ENTRY STV_DEFAULT"
_Z7computePf:
.text._Z7computePf:
[----:B------:R-:W-:Y:S01]  /*0000*/  LDC R1, c[0x0][0x37c] ;  /* 0x0000df00ff017b82 */ /* 0x000fe20000000800 */
[----:B------:R-:W0:Y:S07]  /*0010*/  S2R R5, SR_TID.X ;  /* 0x0000000000057919 */ /* 0x000e2e0000002100 */
[----:B------:R-:W0:Y:S01]  /*0020*/  LDC.64 R2, c[0x0][0x380] ;  /* 0x0000e000ff027b82 */ /* 0x000e220000000a00 */
[----:B------:R-:W1:Y:S01]  /*0030*/  LDCU.64 UR6, c[0x0][0x358] ;  /* 0x00006b00ff0677ac */ /* 0x000e620008000a00 */
[----:B0-----:R-:W-:-:S05]  /*0040*/  IMAD.WIDE.U32 R2, R5, 0x4, R2 ;  /* 0x0000000405027825 */ /* 0x001fca00078e0002 */
[----:B-1----:R-:W2:Y:S01]  /*0050*/  LDG.E R0, desc[UR6][R2.64] ;  /* 0x0000000602007981 */ /* 0x002ea2000c1e1900 */
[----:B------:R-:W0:Y:S01]  /*0060*/  S2UR UR5, SR_CgaCtaId ;  /* 0x00000000000579c3 */ /* 0x000e220000008800 */
[----:B------:R-:W-:Y:S01]  /*0070*/  UMOV UR4, 0x400 ;  /* 0x0000040000047882 */ /* 0x000fe20000000000 */
[C---:B------:R-:W-:Y:S02]  /*0080*/  ISETP.NE.AND P0, PT, R5.reuse, RZ, PT ;  /* 0x000000ff0500720c */ /* 0x040fe40003f05270 */
[----:B------:R-:W-:-:S04]  /*0090*/  IADD3 R4, PT, PT, R5, -0x1, RZ ;  /* 0xffffffff05047810 */ /* 0x000fc80007ffe0ff */
[----:B------:R-:W-:Y:S01]  /*00a0*/  SEL R4, R4, 0x3ff, P0 ;  /* 0x000003ff04047807 */ /* 0x000fe20000000000 */
[----:B0-----:R-:W-:-:S06]  /*00b0*/  ULEA UR4, UR5, UR4, 0x18 ;  /* 0x0000000405047291 */ /* 0x001fcc000f8ec0ff */
[----:B------:R-:W-:Y:S02]  /*00c0*/  LEA R5, R5, UR4, 0x2 ;  /* 0x0000000405057c11 */ /* 0x000fe4000f8e10ff */
[----:B------:R-:W-:-:S03]  /*00d0*/  LEA R4, R4, UR4, 0x2 ;  /* 0x0000000404047c11 */ /* 0x000fc6000f8e10ff */
[----:B--2---:R-:W-:Y:S01]  /*00e0*/  STS [R5], R0 ;  /* 0x0000000005007388 */ /* 0x004fe20000000800 */
[----:B------:R-:W-:Y:S06]  /*00f0*/  BAR.SYNC.DEFER_BLOCKING 0x0 ;  /* 0x0000000000007b1d */ /* 0x000fec0000010000 */
[----:B------:R-:W-:Y:S04]  /*0100*/  LDS R4, [R4] ;  /* 0x0000000004047984 */ /* 0x000fe80000000800 */
[----:B------:R-:W0:Y:S04]  /*0110*/  LDS R7, [UR4] ;  /* 0x00000004ff077984 */ /* 0x000e280008000800 */
[----:B------:R-:W1:Y:S01]  /*0120*/  LDS R6, [R5] ;  /* 0x0000000005067984 */ /* 0x000e620000000800 */
[----:B0-----:R-:W-:-:S04]  /*0130*/  FADD R7, R4, R7 ;  /* 0x0000000704077221 */ /* 0x001fc80000000000 */
[----:B------:R-:W-:-:S04]  /*0140*/  FMUL R7, R7, 0.5 ;  /* 0x3f00000007077820 */ /* 0x000fc80000400000 */
[----:B------:R-:W-:-:S04]  /*0150*/  FMUL R7, R7, R7 ;  /* 0x0000000707077220 */ /* 0x000fc80000400000 */
[----:B-1----:R-:W-:-:S05]  /*0160*/  FFMA R7, R6, R6, R7 ;  /* 0x0000000606077223 */ /* 0x002fca0000000007 */
[----:B------:R-:W-:Y:S01]  /*0170*/  STG.E desc[UR6][R2.64], R7 ;  /* 0x0000000702007986 */ /* 0x000fe2000c101906 */
[----:B------:R-:W-:Y:S05]  /*0180*/  EXIT ;  /* 0x000000000000794d */ /* 0x000fea0003800000 */
.L_x_0:
[----:B------:R-:W-:-:S00]  /*0190*/  BRA `(.L_x_0) ;  /* 0xfffffffc00fc7947 */ /* 0x000fc0000383ffff */
[----:B------:R-:W-:-:S00]  /*01a0*/  NOP ;  /* 0x0000000000007918 */ /* 0x000fc00000000000 */
        /* <DEDUP_REMOVED lines=13> */
.L_x_1:


//--------------------- .nv.shared._Z7computePf   --------------------------
	.section	.nv.shared._Z7computePf,"aw",@nobits
	.sectionflags	@""
	.align	4
.nv.shared._Z7computePf:
	.zero		5120


//--------------------- .nv.shared.reserved.0     --------------------------
	.section	.nv.shared.reserved.0,"aw",@nobits
	.weak		__nv_reservedSMEM_offset_0_alias
	.size		__nv_reservedSMEM_offset_0_alias, 0, 64
	.other		__nv_reservedSMEM_offset_0_alias,@"STO_CUDA_RESERVED_SHARED STV_DEFAULT"
__nv_reservedSMEM_offset_0_alias:
	.zero		0
	.zero		64


//--------------------- .nv.constant0._Z7computePf --------------------------
	.section	.nv.constant0._Z7computePf,"a",@progbits
	.sectionflags	@""
	.align	4
.nv.constant0._Z7computePf:
	.zero		904


//--------------------- SYMBOLS --------------------------

	.type		.nv.reservedSmem.offset0,@object
	.size		.nv.reservedSmem.offset0,0x4
	.type		.nv.reservedSmem.cap,@object
	.size		.nv.reservedSmem.cap,0x4
